	.headerflags	@"EF_CUDA_TEXMODE_UNIFIED EF_CUDA_64BIT_ADDRESS EF_CUDA_SM86 EF_CUDA_VIRTUAL_SM(EF_CUDA_SM86)"
	.elftype	@"ET_EXEC"


//--------------------- .nv.info                  --------------------------
	.section	.nv.info,"",@"SHT_CUDA_INFO"
	.align	4


	//----- nvinfo : EIATTR_REGCOUNT
	.align		4
        /*0000*/ 	.byte	0x04, 0x2f
        /*0002*/ 	.short	(.L_3 - .L_2)
	.align		4
.L_2:
        /*0004*/ 	.word	index@(layer_norm_fwd_kernel1)
        /*0008*/ 	.word	0x00000017


	//----- nvinfo : EIATTR_MAX_STACK_SIZE
	.align		4
.L_3:
        /*000c*/ 	.byte	0x04, 0x23
        /*000e*/ 	.short	(.L_5 - .L_4)
	.align		4
.L_4:
        /*0010*/ 	.word	index@(layer_norm_fwd_kernel1)
        /*0014*/ 	.word	0x00000000


	//----- nvinfo : EIATTR_MIN_STACK_SIZE
	.align		4
.L_5:
        /*0018*/ 	.byte	0x04, 0x12
        /*001a*/ 	.short	(.L_7 - .L_6)
	.align		4
.L_6:
        /*001c*/ 	.word	index@(layer_norm_fwd_kernel1)
        /*0020*/ 	.word	0x00000000


	//----- nvinfo : EIATTR_FRAME_SIZE
	.align		4
.L_7:
        /*0024*/ 	.byte	0x04, 0x11
        /*0026*/ 	.short	(.L_9 - .L_8)
	.align		4
.L_8:
        /*0028*/ 	.word	index@(layer_norm_fwd_kernel1)
        /*002c*/ 	.word	0x00000000
.L_9:


//--------------------- .nv.info.layer_norm_fwd_kernel1 --------------------------
	.section	.nv.info.layer_norm_fwd_kernel1,"",@"SHT_CUDA_INFO"
	.align	4


	//----- nvinfo : EIATTR_CUDA_API_VERSION
	.align		4
        /*0000*/ 	.byte	0x04, 0x37
        /*0002*/ 	.short	(.L_11 - .L_10)
.L_10:
        /*0004*/ 	.word	0x0000007b


	//----- nvinfo : EIATTR_SW2861232_WAR
	.align		4
.L_11:
        /*0008*/ 	.byte	0x01, 0x35
	.zero		2


	//----- nvinfo : EIATTR_PARAM_CBANK
	.align		4
        /*000c*/ 	.byte	0x04, 0x0a
        /*000e*/ 	.short	(.L_13 - .L_12)
	.align		4
.L_12:
        /*0010*/ 	.word	index@(.nv.constant0.layer_norm_fwd_kernel1)
        /*0014*/ 	.short	0x0160
        /*0016*/ 	.short	0x0034


	//----- nvinfo : EIATTR_CBANK_PARAM_SIZE
	.align		4
.L_13:
        /*0018*/ 	.byte	0x03, 0x19
        /*001a*/ 	.short	0x0034


	//----- nvinfo : EIATTR_KPARAM_INFO
	.align		4
        /*001c*/ 	.byte	0x04, 0x17
        /*001e*/ 	.short	(.L_15 - .L_14)
.L_14:
        /*0020*/ 	.word	0x00000000
        /*0024*/ 	.short	0x0006
        /*0026*/ 	.short	0x0030
        /*0028*/ 	.byte	0x00, 0xf0, 0x11, 0x00


	//----- nvinfo : EIATTR_KPARAM_INFO
	.align		4
.L_15:
        /*002c*/ 	.byte	0x04, 0x17
        /*002e*/ 	.short	(.L_17 - .L_16)
.L_16:
        /*0030*/ 	.word	0x00000000
        /*0034*/ 	.short	0x0005
        /*0036*/ 	.short	0x0028
        /*0038*/ 	.byte	0x00, 0xf0, 0x21, 0x00


	//----- nvinfo : EIATTR_KPARAM_INFO
	.align		4
.L_17:
        /*003c*/ 	.byte	0x04, 0x17
        /*003e*/ 	.short	(.L_19 - .L_18)
.L_18:
        /*0040*/ 	.word	0x00000000
        /*0044*/ 	.short	0x0004
        /*0046*/ 	.short	0x0020
        /*0048*/ 	.byte	0x00, 0xf0, 0x21, 0x00


	//----- nvinfo : EIATTR_KPARAM_INFO
	.align		4
.L_19:
        /*004c*/ 	.byte	0x04, 0x17
        /*004e*/ 	.short	(.L_21 - .L_20)
.L_20:
        /*0050*/ 	.word	0x00000000
        /*0054*/ 	.short	0x0003
        /*0056*/ 	.short	0x0018
        /*0058*/ 	.byte	0x00, 0xf0, 0x21, 0x00


	//----- nvinfo : EIATTR_KPARAM_INFO
	.align		4
.L_21:
        /*005c*/ 	.byte	0x04, 0x17
        /*005e*/ 	.short	(.L_23 - .L_22)
.L_22:
        /*0060*/ 	.word	0x00000000
        /*0064*/ 	.short	0x0002
        /*0066*/ 	.short	0x0010
        /*0068*/ 	.byte	0x00, 0xf0, 0x21, 0x00


	//----- nvinfo : EIATTR_KPARAM_INFO
	.align		4
.L_23:
        /*006c*/ 	.byte	0x04, 0x17
        /*006e*/ 	.short	(.L_25 - .L_24)
.L_24:
        /*0070*/ 	.word	0x00000000
        /*0074*/ 	.short	0x0001
        /*0076*/ 	.short	0x0008
        /*0078*/ 	.byte	0x00, 0xf0, 0x21, 0x00


	//----- nvinfo : EIATTR_KPARAM_INFO
	.align		4
.L_25:
        /*007c*/ 	.byte	0x04, 0x17
        /*007e*/ 	.short	(.L_27 - .L_26)
.L_26:
        /*0080*/ 	.word	0x00000000
        /*0084*/ 	.short	0x0000
        /*0086*/ 	.short	0x0000
        /*0088*/ 	.byte	0x00, 0xf0, 0x21, 0x00


	//----- nvinfo : EIATTR_MAXREG_COUNT
	.align		4
.L_27:
        /*008c*/ 	.byte	0x03, 0x1b
        /*008e*/ 	.short	0x0080


	//----- nvinfo : EIATTR_COOP_GROUP_MASK_REGIDS
	.align		4
        /*0090*/ 	.byte	0x04, 0x29
        /*0092*/ 	.short	(.L_29 - .L_28)


	//   ....[0]....
.L_28:
        /*0094*/ 	.word	0xffffffff


	//   ....[1]....
        /*0098*/ 	.word	0xffffffff


	//   ....[2]....
        /*009c*/ 	.word	0xffffffff


	//   ....[3]....
        /*00a0*/ 	.word	0xffffffff


	//   ....[4]....
        /*00a4*/ 	.word	0xffffffff


	//   ....[5]....
        /*00a8*/ 	.word	0xffffffff


	//   ....[6]....
        /*00ac*/ 	.word	0xffffffff


	//   ....[7]....
        /*00b0*/ 	.word	0xffffffff


	//   ....[8]....
        /*00b4*/ 	.word	0xffffffff


	//----- nvinfo : EIATTR_COOP_GROUP_INSTR_OFFSETS
	.align		4
.L_29:
        /*00b8*/ 	.byte	0x04, 0x28
        /*00ba*/ 	.short	(.L_31 - .L_30)


	//   ....[0]....
.L_30:
        /*00bc*/ 	.word	0x00000200


	//   ....[1]....
        /*00c0*/ 	.word	0x00000230


	//   ....[2]....
        /*00c4*/ 	.word	0x00000270


	//   ....[3]....
        /*00c8*/ 	.word	0x000002a0


	//   ....[4]....
        /*00cc*/ 	.word	0x000002d0


	//   ....[5]....
        /*00d0*/ 	.word	0x00000370


	//   ....[6]....
        /*00d4*/ 	.word	0x00000390


	//   ....[7]....
        /*00d8*/ 	.word	0x000003b0


	//   ....[8]....
        /*00dc*/ 	.word	0x000003d0


	//----- nvinfo : EIATTR_EXIT_INSTR_OFFSETS
	.align		4
.L_31:
        /*00e0*/ 	.byte	0x04, 0x1c
        /*00e2*/ 	.short	(.L_33 - .L_32)


	//   ....[0]....
.L_32:
        /*00e4*/ 	.word	0x00000640


	//----- nvinfo : EIATTR_MAX_THREADS
	.align		4
.L_33:
        /*00e8*/ 	.byte	0x04, 0x05
        /*00ea*/ 	.short	(.L_35 - .L_34)
.L_34:
        /*00ec*/ 	.word	0x00000200
        /*00f0*/ 	.word	0x00000001
        /*00f4*/ 	.word	0x00000001
.L_35:


//--------------------- .nv.rel.action            --------------------------
	.section	.nv.rel.action,"",@"SHT_CUDA_RELOCINFO"
	.align	8
	.sectionentsize	8
        /*0000*/ 	.byte	0x73, 0x00, 0x00, 0x00, 0x00, 0x00, 0x00, 0x00, 0x00, 0x00, 0x00, 0x11, 0x25, 0x00, 0x05, 0x36


//--------------------- .nv.constant0.layer_norm_fwd_kernel1 --------------------------
	.section	.nv.constant0.layer_norm_fwd_kernel1,"a",@progbits
	.align	4
.nv.constant0.layer_norm_fwd_kernel1:
	.zero		404


//--------------------- .text.layer_norm_fwd_kernel1 --------------------------
	.section	.text.layer_norm_fwd_kernel1,"ax",@progbits
	.sectionflags	@"SHF_BARRIERS=1"
	.sectioninfo	@"SHI_REGISTERS=23"
	.align	128
        .global         layer_norm_fwd_kernel1
        .type           layer_norm_fwd_kernel1,@function
        .size           layer_norm_fwd_kernel1,(.L_x_1 - layer_norm_fwd_kernel1)
        .other          layer_norm_fwd_kernel1,@"STO_CUDA_ENTRY STV_DEFAULT"
layer_norm_fwd_kernel1:
.text.layer_norm_fwd_kernel1:
[----:B------:R-:W-:-:S02]  /*0000*/  MOV R1, c[0x0][0x28] ;  /* 0x00000a0000017a02 */ /* 0x000fc40000000f00 */
[----:B------:R-:W0:Y:S01]  /*0010*/  S2R R5, SR_CTAID.X ;  /* 0x0000000000057919 */ /* 0x000e220000002500 */
[----:B------:R-:W-:Y:S01]  /*0020*/  MOV R3, 0x2 ;  /* 0x0000000200037802 */ /* 0x000fe20000000f00 */
[----:B------:R-:W-:Y:S02]  /*0030*/  ULDC.64 UR4, c[0x0][0x118] ;  /* 0x0000460000047ab9 */ /* 0x000fe40000000a00 */
[----:B------:R-:W1:Y:S01]  /*0040*/  S2R R4, SR_TID.X ;  /* 0x0000000000047919 */ /* 0x000e620000002100 */
[----:B0-----:R-:W-:Y:S02]  /*0050*/  SHF.L.U32 R2, R5, 0xb, RZ ;  /* 0x0000000b05027819 */ /* 0x001fe400000006ff */
[----:B-1----:R-:W-:-:S03]  /*0060*/  SHF.L.U32 R0, R4, 0x2, RZ ;  /* 0x0000000204007819 */ /* 0x002fc600000006ff */
[----:B------:R-:W-:Y:S01]  /*0070*/  IMAD.WIDE R8, R2, R3, c[0x0][0x160] ;  /* 0x0000580002087625 */ /* 0x000fe200078e0203 */
[----:B------:R-:W-:-:S03]  /*0080*/  LOP3.LUT R0, R0, 0x7fc, RZ, 0xc0, !PT ;  /* 0x000007fc00007812 */ /* 0x000fc600078ec0ff */
[----:B------:R-:W-:-:S04]  /*0090*/  IMAD.WIDE R10, R2, R3, c[0x0][0x178] ;  /* 0x00005e00020a7625 */ /* 0x000fc800078e0203 */
[----:B------:R-:W-:-:S04]  /*00a0*/  IMAD.WIDE.U32 R12, R0, 0x2, R8 ;  /* 0x00000002000c7825 */ /* 0x000fc800078e0008 */
[----:B------:R-:W-:Y:S02]  /*00b0*/  IMAD.WIDE.U32 R10, R0, 0x2, R10 ;  /* 0x00000002000a7825 */ /* 0x000fe400078e000a */
[----:B------:R-:W2:Y:S04]  /*00c0*/  LDG.E.64 R12, [R12.64] ;  /* 0x000000040c0c7981 */ /* 0x000ea8000c1e1b00 */
[----:B------:R-:W3:Y:S01]  /*00d0*/  LDG.E.64 R10, [R10.64] ;  /* 0x000000040a0a7981 */ /* 0x000ee2000c1e1b00 */
[C---:B------:R-:W-:Y:S02]  /*00e0*/  LOP3.LUT P0, RZ, R4.reuse, 0x1f, RZ, 0xc0, !PT ;  /* 0x0000001f04ff7812 */ /* 0x040fe4000780c0ff */
[----:B------:R-:W-:Y:S01]  /*00f0*/  ISETP.GE.AND P1, PT, R4, 0x10, PT ;  /* 0x000000100400780c */ /* 0x000fe20003f26270 */
[----:B--2---:R-:W-:-:S02]  /*0100*/  HADD2.F32 R7, -RZ, R12.H1_H1 ;  /* 0x3000000cff077230 */ /* 0x004fc40000004100 */
[----:B------:R-:W-:Y:S02]  /*0110*/  HADD2.F32 R8, -RZ, R12.H0_H0 ;  /* 0x2000000cff087230 */ /* 0x000fe40000004100 */
[--C-:B---3--:R-:W-:Y:S02]  /*0120*/  HADD2.F32 R14, -RZ, R10.reuse.H1_H1 ;  /* 0x3000000aff0e7230 */ /* 0x108fe40000004100 */
[----:B------:R-:W-:Y:S02]  /*0130*/  HADD2.F32 R9, -RZ, R10.H0_H0 ;  /* 0x2000000aff097230 */ /* 0x000fe40000004100 */
[----:B------:R-:W-:Y:S01]  /*0140*/  HADD2.F32 R15, -RZ, R11.H0_H0 ;  /* 0x2000000bff0f7230 */ /* 0x000fe20000004100 */
[----:B------:R-:W-:Y:S01]  /*0150*/  FADD R7, R7, R14 ;  /* 0x0000000e07077221 */ /* 0x000fe20000000000 */
[--C-:B------:R-:W-:Y:S01]  /*0160*/  HADD2.F32 R14, -RZ, R13.reuse.H0_H0 ;  /* 0x2000000dff0e7230 */ /* 0x100fe20000004100 */
[----:B------:R-:W-:Y:S01]  /*0170*/  FADD R8, R8, R9 ;  /* 0x0000000908087221 */ /* 0x000fe20000000000 */
[----:B------:R-:W-:Y:S01]  /*0180*/  HADD2.F32 R13, -RZ, R13.H1_H1 ;  /* 0x3000000dff0d7230 */ /* 0x000fe20000004100 */
[----:B------:R-:W-:Y:S01]  /*0190*/  FMUL R17, R7, R7 ;  /* 0x0000000707117220 */ /* 0x000fe20000400000 */
[----:B------:R-:W-:Y:S01]  /*01a0*/  HADD2.F32 R10, -RZ, R11.H1_H1 ;  /* 0x3000000bff0a7230 */ /* 0x000fe20000004100 */
[----:B------:R-:W-:-:S02]  /*01b0*/  FADD R9, R14, R15 ;  /* 0x0000000f0e097221 */ /* 0x000fc40000000000 */
[----:B------:R-:W-:Y:S02]  /*01c0*/  FFMA R12, R8, R8, R17 ;  /* 0x00000008080c7223 */ /* 0x000fe40000000011 */
[----:B------:R-:W-:Y:S02]  /*01d0*/  FADD R10, R13, R10 ;  /* 0x0000000a0d0a7221 */ /* 0x000fe40000000000 */
[----:B------:R-:W-:-:S04]  /*01e0*/  FFMA R11, R9, R9, R12 ;  /* 0x00000009090b7223 */ /* 0x000fc8000000000c */
[----:B------:R-:W-:-:S05]  /*01f0*/  FFMA R11, R10, R10, R11 ;  /* 0x0000000a0a0b7223 */ /* 0x000fca000000000b */
[----:B------:R-:W0:Y:S02]  /*0200*/  SHFL.BFLY PT, R12, R11, 0x10, 0x1f ;  /* 0x0e001f000b0c7f89 */ /* 0x000e2400000e0000 */
[----:B0-----:R-:W-:Y:S01]  /*0210*/  FADD R14, R11, R12 ;  /* 0x0000000c0b0e7221 */ /* 0x001fe20000000000 */
[----:B------:R-:W-:-:S04]  /*0220*/  SHF.R.U32.HI R11, RZ, 0x3, R4 ;  /* 0x00000003ff0b7819 */ /* 0x000fc80000011604 */
[----:B------:R-:W0:Y:S01]  /*0230*/  SHFL.BFLY PT, R13, R14, 0x8, 0x1f ;  /* 0x0d001f000e0d7f89 */ /* 0x000e2200000e0000 */
[----:B------:R-:W-:Y:S01]  /*0240*/  LOP3.LUT R11, R11, 0x3c, RZ, 0xc0, !PT ;  /* 0x0000003c0b0b7812 */ /* 0x000fe200078ec0ff */
[----:B0-----:R-:W-:Y:S01]  /*0250*/  FADD R15, R14, R13 ;  /* 0x0000000d0e0f7221 */ /* 0x001fe20000000000 */
[----:B------:R-:W-:-:S04]  /*0260*/  F2FP.PACK_AB R14, R7, R8 ;  /* 0x00000008070e723e */ /* 0x000fc800000000ff */
[----:B------:R-:W0:Y:S02]  /*0270*/  SHFL.BFLY PT, R12, R15, 0x4, 0x1f ;  /* 0x0c801f000f0c7f89 */ /* 0x000e2400000e0000 */
[----:B0-----:R-:W-:Y:S01]  /*0280*/  FADD R16, R15, R12 ;  /* 0x0000000c0f107221 */ /* 0x001fe20000000000 */
[----:B------:R-:W-:-:S04]  /*0290*/  F2FP.PACK_AB R15, R10, R9 ;  /* 0x000000090a0f723e */ /* 0x000fc800000000ff */
[----:B------:R-:W0:Y:S02]  /*02a0*/  SHFL.BFLY PT, R13, R16, 0x2, 0x1f ;  /* 0x0c401f00100d7f89 */ /* 0x000e2400000e0000 */
[----:B0-----:R-:W-:Y:S01]  /*02b0*/  FADD R17, R16, R13 ;  /* 0x0000000d10117221 */ /* 0x001fe20000000000 */
[----:B------:R-:W-:-:S04]  /*02c0*/  IMAD.WIDE R12, R2, R3, c[0x0][0x180] ;  /* 0x00006000020c7625 */ /* 0x000fc800078e0203 */
[----:B------:R-:W0:Y:S02]  /*02d0*/  SHFL.BFLY PT, R18, R17, 0x1, 0x1f ;  /* 0x0c201f0011127f89 */ /* 0x000e2400000e0000 */
[----:B------:R-:W-:-:S05]  /*02e0*/  IMAD.WIDE.U32 R12, R0, 0x2, R12 ;  /* 0x00000002000c7825 */ /* 0x000fca00078e000c */
[----:B------:R1:W-:Y:S02]  /*02f0*/  STG.E.64 [R12.64], R14 ;  /* 0x0000000e0c007986 */ /* 0x0003e4000c101b04 */
[----:B-1----:R-:W-:Y:S01]  /*0300*/  MOV R13, 0x3a000000 ;  /* 0x3a000000000d7802 */ /* 0x002fe20000000f00 */
[----:B0-----:R-:W-:-:S05]  /*0310*/  FADD R18, R17, R18 ;  /* 0x0000001211127221 */ /* 0x001fca0000000000 */
[----:B------:R-:W-:Y:S04]  /*0320*/  @!P0 STS [R11], R18 ;  /* 0x000000120b008388 */ /* 0x000fe80000000800 */
[----:B------:R-:W-:Y:S06]  /*0330*/  BAR.SYNC 0x0 ;  /* 0x0000000000007b1d */ /* 0x000fec0000000000 */
[----:B------:R-:W0:Y:S01]  /*0340*/  @!P1 LDS R6, [R4.X4] ;  /* 0x0000000004069984 */ /* 0x000e220000004800 */
[----:B------:R-:W-:-:S04]  /*0350*/  LOP3.LUT P0, RZ, R4, 0xf, RZ, 0xc0, !PT ;  /* 0x0000000f04ff7812 */ /* 0x000fc8000780c0ff */
[----:B------:R-:W-:Y:S01]  /*0360*/  ISETP.LT.AND P0, PT, R4, 0x10, !P0 ;  /* 0x000000100400780c */ /* 0x000fe20004701270 */
[----:B0-----:R-:W0:Y:S02]  /*0370*/  SHFL.BFLY PT, R17, R6, 0x8, 0x1f ;  /* 0x0d001f0006117f89 */ /* 0x001e2400000e0000 */
[----:B0-----:R-:W-:-:S05]  /*0380*/  FADD R17, R6, R17 ;  /* 0x0000001106117221 */ /* 0x001fca0000000000 */
[----:B------:R-:W0:Y:S02]  /*0390*/  SHFL.BFLY PT, R16, R17, 0x4, 0x1f ;  /* 0x0c801f0011107f89 */ /* 0x000e2400000e0000 */
[----:B0-----:R-:W-:-:S05]  /*03a0*/  FADD R16, R17, R16 ;  /* 0x0000001011107221 */ /* 0x001fca0000000000 */
[----:B------:R-:W0:Y:S02]  /*03b0*/  SHFL.BFLY PT, R19, R16, 0x2, 0x1f ;  /* 0x0c401f0010137f89 */ /* 0x000e2400000e0000 */
[----:B0-----:R-:W-:-:S05]  /*03c0*/  FADD R19, R16, R19 ;  /* 0x0000001310137221 */ /* 0x001fca0000000000 */
[----:B------:R-:W0:Y:S02]  /*03d0*/  SHFL.BFLY PT, R20, R19, 0x1, 0x1f ;  /* 0x0c201f0013147f89 */ /* 0x000e2400000e0000 */
[----:B0-----:R-:W-:-:S05]  /*03e0*/  FADD R11, R19, R20 ;  /* 0x00000014130b7221 */ /* 0x001fca0000000000 */
[----:B------:R-:W-:Y:S04]  /*03f0*/  @P0 STS [R4.X4], R11 ;  /* 0x0000000b04000388 */ /* 0x000fe80000004800 */
[----:B------:R-:W-:Y:S06]  /*0400*/  BAR.SYNC 0x0 ;  /* 0x0000000000007b1d */ /* 0x000fec0000000000 */
[----:B------:R-:W0:Y:S01]  /*0410*/  LDS R6, [RZ] ;  /* 0x00000000ff067984 */ /* 0x000e220000000800 */
[----:B------:R-:W-:Y:S01]  /*0420*/  MOV R11, 0x3e800000 ;  /* 0x3e800000000b7802 */ /* 0x000fe20000000f00 */
[----:B0-----:R-:W-:Y:S01]  /*0430*/  FFMA R6, R6, R13, c[0x0][0x190] ;  /* 0x0000640006067623 */ /* 0x001fe2000000000d */
[----:B------:R-:W-:-:S03]  /*0440*/  IMAD.WIDE.U32 R12, R0, R3, c[0x0][0x170] ;  /* 0x00005c00000c7625 */ /* 0x000fc600078e0003 */
[----:B------:R-:W0:Y:S02]  /*0450*/  MUFU.SQRT R14, R6 ;  /* 0x00000006000e7308 */ /* 0x000e240000002000 */
[C---:B0-----:R-:W-:Y:S02]  /*0460*/  FSETP.GT.AND P1, PT, R14.reuse, 8.50705917302346158658e+37, PT ;  /* 0x7e8000000e00780b */ /* 0x041fe40003f24000 */
[----:B------:R-:W-:Y:S02]  /*0470*/  FSETP.GEU.AND P0, PT, R14, 1.175494350822287508e-38, PT ;  /* 0x008000000e00780b */ /* 0x000fe40003f0e000 */
[----:B------:R-:W-:-:S09]  /*0480*/  FSEL R11, R11, 1, P1 ;  /* 0x3f8000000b0b7808 */ /* 0x000fd20000800000 */
[----:B------:R-:W-:Y:S01]  /*0490*/  @P1 FMUL R14, R14, 0.25 ;  /* 0x3e8000000e0e1820 */ /* 0x000fe20000400000 */
[----:B------:R-:W-:Y:S01]  /*04a0*/  ISETP.NE.AND P1, PT, R4, RZ, PT ;  /* 0x000000ff0400720c */ /* 0x000fe20003f25270 */
[----:B------:R-:W-:Y:S01]  /*04b0*/  @!P0 FMUL R11, R11, 16777216 ;  /* 0x4b8000000b0b8820 */ /* 0x000fe20000400000 */
[----:B------:R-:W-:Y:S01]  /*04c0*/  MOV R4, 0x4 ;  /* 0x0000000400047802 */ /* 0x000fe20000000f00 */
[----:B------:R-:W-:-:S04]  /*04d0*/  @!P0 FMUL R14, R14, 16777216 ;  /* 0x4b8000000e0e8820 */ /* 0x000fc80000400000 */
[----:B------:R-:W-:Y:S02]  /*04e0*/  IMAD.WIDE R4, R5, R4, c[0x0][0x188] ;  /* 0x0000620005047625 */ /* 0x000fe400078e0204 */
[----:B------:R-:W0:Y:S02]  /*04f0*/  MUFU.RCP R14, R14 ;  /* 0x0000000e000e7308 */ /* 0x000e240000001000 */
[----:B0-----:R-:W-:-:S05]  /*0500*/  FMUL R11, R14, R11 ;  /* 0x0000000b0e0b7220 */ /* 0x001fca0000400000 */
[----:B------:R-:W-:Y:S04]  /*0510*/  @!P1 STG.E [R4.64], R11 ;  /* 0x0000000b04009986 */ /* 0x000fe8000c101904 */
[----:B------:R-:W2:Y:S01]  /*0520*/  LDG.E.64 R12, [R12.64] ;  /* 0x000000040c0c7981 */ /* 0x000ea2000c1e1b00 */
[-C--:B------:R-:W-:Y:S01]  /*0530*/  FMUL R15, R7, R11.reuse ;  /* 0x0000000b070f7220 */ /* 0x080fe20000400000 */
[-C--:B------:R-:W-:Y:S01]  /*0540*/  FMUL R14, R10, R11.reuse ;  /* 0x0000000b0a0e7220 */ /* 0x080fe20000400000 */
[-C--:B------:R-:W-:Y:S01]  /*0550*/  FMUL R17, R9, R11.reuse ;  /* 0x0000000b09117220 */ /* 0x080fe20000400000 */
[----:B------:R-:W-:Y:S01]  /*0560*/  FMUL R8, R8, R11 ;  /* 0x0000000b08087220 */ /* 0x000fe20000400000 */
[----:B------:R-:W-:-:S06]  /*0570*/  IMAD.WIDE R2, R2, R3, c[0x0][0x168] ;  /* 0x00005a0002027625 */ /* 0x000fcc00078e0203 */
[----:B------:R-:W-:-:S04]  /*0580*/  IMAD.WIDE.U32 R2, R0, 0x2, R2 ;  /* 0x0000000200027825 */ /* 0x000fc800078e0002 */
[--C-:B--2---:R-:W-:Y:S02]  /*0590*/  HADD2.F32 R7, -RZ, R12.reuse.H0_H0 ;  /* 0x2000000cff077230 */ /* 0x104fe40000004100 */
[----:B------:R-:W-:Y:S02]  /*05a0*/  HADD2.F32 R6, -RZ, R12.H1_H1 ;  /* 0x3000000cff067230 */ /* 0x000fe40000004100 */
[--C-:B------:R-:W-:Y:S01]  /*05b0*/  HADD2.F32 R10, -RZ, R13.reuse.H0_H0 ;  /* 0x2000000dff0a7230 */ /* 0x100fe20000004100 */
[----:B------:R-:W-:Y:S01]  /*05c0*/  FMUL R7, R7, R8 ;  /* 0x0000000807077220 */ /* 0x000fe20000400000 */
[----:B------:R-:W-:Y:S01]  /*05d0*/  HADD2.F32 R9, -RZ, R13.H1_H1 ;  /* 0x3000000dff097230 */ /* 0x000fe20000004100 */
[----:B------:R-:W-:Y:S02]  /*05e0*/  FMUL R6, R6, R15 ;  /* 0x0000000f06067220 */ /* 0x000fe40000400000 */
[----:B------:R-:W-:Y:S02]  /*05f0*/  FMUL R10, R10, R17 ;  /* 0x000000110a0a7220 */ /* 0x000fe40000400000 */
[----:B------:R-:W-:Y:S01]  /*0600*/  FMUL R9, R9, R14 ;  /* 0x0000000e09097220 */ /* 0x000fe20000400000 */
[----:B------:R-:W-:-:S04]  /*0610*/  F2FP.PACK_AB R6, R6, R7 ;  /* 0x000000070606723e */ /* 0x000fc800000000ff */
[----:B------:R-:W-:-:S05]  /*0620*/  F2FP.PACK_AB R7, R9, R10 ;  /* 0x0000000a0907723e */ /* 0x000fca00000000ff */
[----:B------:R-:W-:Y:S01]  /*0630*/  STG.E.64 [R2.64], R6 ;  /* 0x0000000602007986 */ /* 0x000fe2000c101b04 */
[----:B------:R-:W-:Y:S05]  /*0640*/  EXIT ;  /* 0x000000000000794d */ /* 0x000fea0003800000 */
.L_x_0:
[----:B------:R-:W-:-:S00]  /*0650*/  BRA `(.L_x_0) ;  /* 0xfffffff000007947 */ /* 0x000fc0000383ffff */
[----:B------:R-:W-:-:S00]  /*0660*/  NOP ;  /* 0x0000000000007918 */ /* 0x000fc00000000000 */
        /* <DEDUP_REMOVED lines=9> */
.L_x_1:


//--------------------- .nv.global.init           --------------------------
	.section	.nv.global.init,"aw",@progbits
.nv.global.init:
	.type		_$_str,@object
	.size		_$_str,(_$_str_$_2 - _$_str)
_$_str:
        /*0000*/ 	.byte	0x5f, 0x5f, 0x43, 0x55, 0x44, 0x41, 0x5f, 0x46, 0x54, 0x5a, 0x00
	.type		_$_str_$_2,@object
	.size		_$_str_$_2,(.L_1 - _$_str_$_2)
_$_str_$_2:
        /*000b*/ 	.byte	0x5f, 0x5f, 0x43, 0x55, 0x44, 0x41, 0x5f, 0x50, 0x52, 0x45, 0x43, 0x5f, 0x53, 0x51, 0x52, 0x54
        /*001b*/ 	.byte	0x00
.L_1:


//--------------------- .nv.shared.layer_norm_fwd_kernel1 --------------------------
	.section	.nv.shared.layer_norm_fwd_kernel1,"aw",@nobits
	.align	16
